//
// Generated by NVIDIA NVVM Compiler
//
// Compiler Build ID: CL-36424714
// Cuda compilation tools, release 13.0, V13.0.88
// Based on NVVM 20.0.0
//

.version 9.0
.target sm_100
.address_size 64

	// .globl	_Z21imageProcessingKernelPiii

.visible .entry _Z21imageProcessingKernelPiii(
	.param .u64 .ptr .align 1 _Z21imageProcessingKernelPiii_param_0,
	.param .u32 _Z21imageProcessingKernelPiii_param_1,
	.param .u32 _Z21imageProcessingKernelPiii_param_2
)
{
	.reg .pred 	%p<4>;
	.reg .b32 	%r<15>;
	.reg .b64 	%rd<5>;

	ld.param.u64 	%rd1, [_Z21imageProcessingKernelPiii_param_0];
	ld.param.u32 	%r3, [_Z21imageProcessingKernelPiii_param_1];
	ld.param.u32 	%r4, [_Z21imageProcessingKernelPiii_param_2];
	mov.u32 	%r6, %ctaid.x;
	mov.u32 	%r7, %ntid.x;
	mov.u32 	%r8, %tid.x;
	mad.lo.s32 	%r1, %r6, %r7, %r8;
	mov.u32 	%r9, %ctaid.y;
	mov.u32 	%r10, %ntid.y;
	mov.u32 	%r11, %tid.y;
	mad.lo.s32 	%r12, %r9, %r10, %r11;
	setp.ge.s32 	%p1, %r1, %r3;
	setp.ge.s32 	%p2, %r12, %r4;
	or.pred  	%p3, %p1, %p2;
	@%p3 bra 	$L__BB0_2;
	cvta.to.global.u64 	%rd2, %rd1;
	mad.lo.s32 	%r13, %r3, %r12, %r1;
	mul.wide.s32 	%rd3, %r13, 4;
	add.s64 	%rd4, %rd2, %rd3;
	mov.b32 	%r14, 1;
	st.global.u32 	[%rd4], %r14;
$L__BB0_2:
	ret;

}


// ===== COMPILED SASS (sm_100) =====

	.target	sm_100

	.elftype	@"ET_EXEC"


//--------------------- .note.nv.tkinfo           --------------------------
	.section	.note.nv.tkinfo,"",@"SHT_NOTE"
	.sectionflags	@"SHF_NOTE_NV_TKINFO"
	.tkinfo
        /*0018*/ 	.word	0x00000002
        /*0030*/ 	.string	""
        /*0030*/ 	.string	"ptxas"
        /*0030*/ 	.string	"Cuda compilation tools, release 13.0, V13.0.88"
        /*0030*/ 	.string	"Build cuda_13.0.r13.0/compiler.36424714_0"
        /*0030*/ 	.string	"-arch sm_100 -m 64 "



//--------------------- .note.nv.cuinfo           --------------------------
	.section	.note.nv.cuinfo,"",@"SHT_NOTE"
	.sectionflags	@"SHF_NOTE_NV_CUINFO"
        /*0018*/ 	.short	0x0002
        /*001a*/ 	.short	0x0064
        /*001c*/ 	.short	0x0082
	.zero		2


//--------------------- .nv.info                  --------------------------
	.section	.nv.info,"",@"SHT_CUDA_INFO"
	.align	4


	//----- nvinfo : EIATTR_REGCOUNT
	.align		4
        /*0000*/ 	.byte	0x04, 0x2f
        /*0002*/ 	.short	(.L_1 - .L_0)
	.align		4
.L_0:
        /*0004*/ 	.word	index@(_Z21imageProcessingKernelPiii)
        /*0008*/ 	.word	0x0000000a


	//----- nvinfo : EIATTR_FRAME_SIZE
	.align		4
.L_1:
        /*000c*/ 	.byte	0x04, 0x11
        /*000e*/ 	.short	(.L_3 - .L_2)
	.align		4
.L_2:
        /*0010*/ 	.word	index@(_Z21imageProcessingKernelPiii)
        /*0014*/ 	.word	0x00000000


	//----- nvinfo : EIATTR_MIN_STACK_SIZE
	.align		4
.L_3:
        /*0018*/ 	.byte	0x04, 0x12
        /*001a*/ 	.short	(.L_5 - .L_4)
	.align		4
.L_4:
        /*001c*/ 	.word	index@(_Z21imageProcessingKernelPiii)
        /*0020*/ 	.word	0x00000000
.L_5:


//--------------------- .nv.compat                --------------------------
	.section	.nv.compat,"",@"SHT_CUDA_COMPAT_INFO"
	.align	4
        /*0000*/ 	.byte	0x02, 0x09, 0x00, 0x00, 0x02, 0x02, 0x01, 0x00, 0x02, 0x05, 0x05, 0x00, 0x03, 0x07, 0x01, 0x01
        /*0010*/ 	.byte	0x02, 0x03, 0x00, 0x00, 0x02, 0x06, 0x01, 0x00, 0x04, 0x0b, 0x08, 0x00, 0x09, 0x00, 0x00, 0x00
        /*0020*/ 	.byte	0x00, 0x00, 0x00, 0x00


//--------------------- .nv.info._Z21imageProcessingKernelPiii --------------------------
	.section	.nv.info._Z21imageProcessingKernelPiii,"",@"SHT_CUDA_INFO"
	.sectionflags	@""
	.align	4


	//----- nvinfo : EIATTR_CUDA_API_VERSION
	.align		4
        /*0000*/ 	.byte	0x04, 0x37
        /*0002*/ 	.short	(.L_7 - .L_6)
.L_6:
        /*0004*/ 	.word	0x00000082


	//----- nvinfo : EIATTR_KPARAM_INFO
	.align		4
.L_7:
        /*0008*/ 	.byte	0x04, 0x17
        /*000a*/ 	.short	(.L_9 - .L_8)
.L_8:
        /*000c*/ 	.word	0x00000000
        /*0010*/ 	.short	0x0002
        /*0012*/ 	.short	0x000c
        /*0014*/ 	.byte	0x00, 0xf0, 0x11, 0x00


	//----- nvinfo : EIATTR_KPARAM_INFO
	.align		4
.L_9:
        /*0018*/ 	.byte	0x04, 0x17
        /*001a*/ 	.short	(.L_11 - .L_10)
.L_10:
        /*001c*/ 	.word	0x00000000
        /*0020*/ 	.short	0x0001
        /*0022*/ 	.short	0x0008
        /*0024*/ 	.byte	0x00, 0xf0, 0x11, 0x00


	//----- nvinfo : EIATTR_KPARAM_INFO
	.align		4
.L_11:
        /*0028*/ 	.byte	0x04, 0x17
        /*002a*/ 	.short	(.L_13 - .L_12)
.L_12:
        /*002c*/ 	.word	0x00000000
        /*0030*/ 	.short	0x0000
        /*0032*/ 	.short	0x0000
        /*0034*/ 	.byte	0x00, 0xf5, 0x21, 0x00


	//----- nvinfo : EIATTR_SPARSE_MMA_MASK
	.align		4
.L_13:
        /*0038*/ 	.byte	0x03, 0x50
        /*003a*/ 	.short	0x0000


	//----- nvinfo : EIATTR_MAXREG_COUNT
	.align		4
        /*003c*/ 	.byte	0x03, 0x1b
        /*003e*/ 	.short	0x00ff


	//----- nvinfo : EIATTR_MERCURY_ISA_VERSION
	.align		4
        /*0040*/ 	.byte	0x03, 0x5f
        /*0042*/ 	.short	0x0101


	//----- nvinfo : EIATTR_VRC_CTA_INIT_COUNT
	.align		4
        /*0044*/ 	.byte	0x02, 0x4a
	.zero		1
	.zero		1


	//----- nvinfo : EIATTR_EXIT_INSTR_OFFSETS
	.align		4
        /*0048*/ 	.byte	0x04, 0x1c
        /*004a*/ 	.short	(.L_15 - .L_14)


	//   ....[0]....
.L_14:
        /*004c*/ 	.word	0x000000c0


	//   ....[1]....
        /*0050*/ 	.word	0x00000130


	//----- nvinfo : EIATTR_CBANK_PARAM_SIZE
	.align		4
.L_15:
        /*0054*/ 	.byte	0x03, 0x19
        /*0056*/ 	.short	0x0010


	//----- nvinfo : EIATTR_PARAM_CBANK
	.align		4
        /*0058*/ 	.byte	0x04, 0x0a
        /*005a*/ 	.short	(.L_17 - .L_16)
	.align		4
.L_16:
        /*005c*/ 	.word	index@(.nv.constant0._Z21imageProcessingKernelPiii)
        /*0060*/ 	.short	0x0380
        /*0062*/ 	.short	0x0010


	//----- nvinfo : EIATTR_SW_WAR
	.align		4
.L_17:
        /*0064*/ 	.byte	0x04, 0x36
        /*0066*/ 	.short	(.L_19 - .L_18)
.L_18:
        /*0068*/ 	.word	0x00000008
.L_19:


//--------------------- .nv.callgraph             --------------------------
	.section	.nv.callgraph,"",@"SHT_CUDA_CALLGRAPH"
	.align	4
	.sectionentsize	8
	.align		4
        /*0000*/ 	.word	0x00000000
	.align		4
        /*0004*/ 	.word	0xffffffff
	.align		4
        /*0008*/ 	.word	0x00000000
	.align		4
        /*000c*/ 	.word	0xfffffffe
	.align		4
        /*0010*/ 	.word	0x00000000
	.align		4
        /*0014*/ 	.word	0xfffffffd
	.align		4
        /*0018*/ 	.word	0x00000000
	.align		4
        /*001c*/ 	.word	0xfffffffc


//--------------------- .text._Z21imageProcessingKernelPiii --------------------------
	.section	.text._Z21imageProcessingKernelPiii,"ax",@progbits
	.align	128
        .global         _Z21imageProcessingKernelPiii
        .type           _Z21imageProcessingKernelPiii,@function
        .size           _Z21imageProcessingKernelPiii,(.L_x_1 - _Z21imageProcessingKernelPiii)
        .other          _Z21imageProcessingKernelPiii,@"STO_CUDA_ENTRY STV_DEFAULT"
_Z21imageProcessingKernelPiii:
.text._Z21imageProcessingKernelPiii:
[----:B------:R-:W-:Y:S01]  /*0000*/  LDC R1, c[0x0][0x37c] ;  /* 0x0000df00ff017b82 */ /* 0x000fe20000000800 */
[----:B------:R-:W0:Y:S07]  /*0010*/  S2R R2, SR_TID.Y ;  /* 0x0000000000027919 */ /* 0x000e2e0000002200 */
[----:B------:R-:W1:Y:S01]  /*0020*/  LDC R0, c[0x0][0x360] ;  /* 0x0000d800ff007b82 */ /* 0x000e620000000800 */
[----:B------:R-:W2:Y:S01]  /*0030*/  LDCU.64 UR6, c[0x0][0x388] ;  /* 0x00007100ff0677ac */ /* 0x000ea20008000a00 */
[----:B------:R-:W1:Y:S06]  /*0040*/  S2R R3, SR_TID.X ;  /* 0x0000000000037919 */ /* 0x000e6c0000002100 */
[----:B------:R-:W0:Y:S08]  /*0050*/  S2UR UR5, SR_CTAID.Y ;  /* 0x00000000000579c3 */ /* 0x000e300000002600 */
[----:B------:R-:W0:Y:S08]  /*0060*/  LDC R5, c[0x0][0x364] ;  /* 0x0000d900ff057b82 */ /* 0x000e300000000800 */
[----:B------:R-:W1:Y:S01]  /*0070*/  S2UR UR4, SR_CTAID.X ;  /* 0x00000000000479c3 */ /* 0x000e620000002500 */
[----:B0-----:R-:W-:-:S05]  /*0080*/  IMAD R5, R5, UR5, R2 ;  /* 0x0000000505057c24 */ /* 0x001fca000f8e0202 */
[----:B--2---:R-:W-:Y:S01]  /*0090*/  ISETP.GE.AND P0, PT, R5, UR7, PT ;  /* 0x0000000705007c0c */ /* 0x004fe2000bf06270 */
[----:B-1----:R-:W-:-:S05]  /*00a0*/  IMAD R0, R0, UR4, R3 ;  /* 0x0000000400007c24 */ /* 0x002fca000f8e0203 */
[----:B------:R-:W-:-:S13]  /*00b0*/  ISETP.GE.OR P0, PT, R0, UR6, P0 ;  /* 0x0000000600007c0c */ /* 0x000fda0008706670 */
[----:B------:R-:W-:Y:S05]  /*00c0*/  @P0 EXIT ;  /* 0x000000000000094d */ /* 0x000fea0003800000 */
[----:B------:R-:W0:Y:S01]  /*00d0*/  LDC.64 R2, c[0x0][0x380] ;  /* 0x0000e000ff027b82 */ /* 0x000e220000000a00 */
[----:B------:R-:W1:Y:S01]  /*00e0*/  LDCU.64 UR4, c[0x0][0x358] ;  /* 0x00006b00ff0477ac */ /* 0x000e620008000a00 */
[----:B------:R-:W-:Y:S02]  /*00f0*/  IMAD R5, R5, UR6, R0 ;  /* 0x0000000605057c24 */ /* 0x000fe4000f8e0200 */
[----:B------:R-:W-:Y:S02]  /*0100*/  HFMA2 R7, -RZ, RZ, 0, 5.9604644775390625e-08 ;  /* 0x00000001ff077431 */ /* 0x000fe400000001ff */
[----:B0-----:R-:W-:-:S05]  /*0110*/  IMAD.WIDE R2, R5, 0x4, R2 ;  /* 0x0000000405027825 */ /* 0x001fca00078e0202 */
[----:B-1----:R-:W-:Y:S01]  /*0120*/  STG.E desc[UR4][R2.64], R7 ;  /* 0x0000000702007986 */ /* 0x002fe2000c101904 */
[----:B------:R-:W-:Y:S05]  /*0130*/  EXIT ;  /* 0x000000000000794d */ /* 0x000fea0003800000 */
.L_x_0:
[----:B------:R-:W-:-:S00]  /*0140*/  BRA `(.L_x_0) ;  /* 0xfffffffc00fc7947 */ /* 0x000fc0000383ffff */
[----:B------:R-:W-:-:S00]  /*0150*/  NOP ;  /* 0x0000000000007918 */ /* 0x000fc00000000000 */
        /* <DEDUP_REMOVED lines=10> */
.L_x_1:


//--------------------- .nv.shared.reserved.0     --------------------------
	.section	.nv.shared.reserved.0,"aw",@nobits
	.weak		__nv_reservedSMEM_offset_0_alias
	.size		__nv_reservedSMEM_offset_0_alias, 0, 64
	.other		__nv_reservedSMEM_offset_0_alias,@"STO_CUDA_RESERVED_SHARED STV_DEFAULT"
__nv_reservedSMEM_offset_0_alias:
	.zero		0
	.zero		64


//--------------------- .nv.constant0._Z21imageProcessingKernelPiii --------------------------
	.section	.nv.constant0._Z21imageProcessingKernelPiii,"a",@progbits
	.sectionflags	@""
	.align	4
.nv.constant0._Z21imageProcessingKernelPiii:
	.zero		912


//--------------------- SYMBOLS --------------------------

	.type		.nv.reservedSmem.offset0,@object
	.size		.nv.reservedSmem.offset0,0x4
